//
// Generated by NVIDIA NVVM Compiler
//
// Compiler Build ID: CL-36424714
// Cuda compilation tools, release 13.0, V13.0.88
// Based on NVVM 20.0.0
//

.version 9.0
.target sm_100
.address_size 64

	// .globl	_Z11copy_kernelILj1024EEvPvS0_i
// _ZZ11copy_kernelILj1024EEvPvS0_iE4smem has been demoted
// _ZZ11copy_kernelILj1024EEvPvS0_iE3bar has been demoted

.visible .entry _Z11copy_kernelILj1024EEvPvS0_i(
	.param .u64 .ptr .align 1 _Z11copy_kernelILj1024EEvPvS0_i_param_0,
	.param .u64 .ptr .align 1 _Z11copy_kernelILj1024EEvPvS0_i_param_1,
	.param .u32 _Z11copy_kernelILj1024EEvPvS0_i_param_2
)
{
	.reg .pred 	%p<16>;
	.reg .b16 	%rs<3>;
	.reg .b32 	%r<150>;
	.reg .b64 	%rd<47>;
	// demoted variable
	.shared .align 16 .b8 _ZZ11copy_kernelILj1024EEvPvS0_iE4smem[4096];
	// demoted variable
	.shared .align 8 .b8 _ZZ11copy_kernelILj1024EEvPvS0_iE3bar[8];
	ld.param.u64 	%rd22, [_Z11copy_kernelILj1024EEvPvS0_i_param_1];
	ld.param.u32 	%r14, [_Z11copy_kernelILj1024EEvPvS0_i_param_2];
	cvta.to.global.u64 	%rd1, %rd22;
	mov.u32 	%r15, %ctaid.x;
	shl.b32 	%r1, %r15, 10;
	mov.u32 	%r2, %tid.x;
	setp.ne.s32 	%p1, %r2, 0;
	@%p1 bra 	$L__BB0_2;
	mov.u32 	%r17, %ntid.x;
	mov.u32 	%r16, _ZZ11copy_kernelILj1024EEvPvS0_iE3bar;
	// begin inline asm
	mbarrier.init.shared.b64 [%r16], %r17;
	// end inline asm
	// begin inline asm
	fence.proxy.async.shared::cta; // 6.
	// end inline asm
$L__BB0_2:
	setp.ne.s32 	%p2, %r2, 0;
	bar.sync 	0;
	sub.s32 	%r3, %r14, %r1;
	max.s32 	%r18, %r3, 0;
	min.s32 	%r4, %r18, 1024;
	@%p2 bra 	$L__BB0_10;
	cvt.s64.s32 	%rd2, %r1;
	setp.lt.s32 	%p3, %r3, 1;
	@%p3 bra 	$L__BB0_10;
	max.u32 	%r5, %r4, 1;
	cvt.u64.u32 	%rd3, %r5;
	setp.lt.u32 	%p4, %r3, 64;
	mov.b64 	%rd44, 0;
	@%p4 bra 	$L__BB0_7;
	and.b64  	%rd44, %rd3, 1984;
	add.s64 	%rd24, %rd2, %rd1;
	add.s64 	%rd42, %rd24, 31;
	mov.u32 	%r20, _ZZ11copy_kernelILj1024EEvPvS0_iE4smem;
	add.s32 	%r147, %r20, 32;
	mov.u64 	%rd43, %rd44;
$L__BB0_6:
	.pragma "nounroll";
	ld.global.u8 	%r21, [%rd42+-16];
	ld.global.u8 	%r22, [%rd42+-17];
	prmt.b32 	%r23, %r22, %r21, 0x3340U;
	ld.global.u8 	%r24, [%rd42+-18];
	ld.global.u8 	%r25, [%rd42+-19];
	prmt.b32 	%r26, %r25, %r24, 0x3340U;
	prmt.b32 	%r27, %r26, %r23, 0x5410U;
	ld.global.u8 	%r28, [%rd42+-20];
	ld.global.u8 	%r29, [%rd42+-21];
	prmt.b32 	%r30, %r29, %r28, 0x3340U;
	ld.global.u8 	%r31, [%rd42+-22];
	ld.global.u8 	%r32, [%rd42+-23];
	prmt.b32 	%r33, %r32, %r31, 0x3340U;
	prmt.b32 	%r34, %r33, %r30, 0x5410U;
	ld.global.u8 	%r35, [%rd42+-24];
	ld.global.u8 	%r36, [%rd42+-25];
	prmt.b32 	%r37, %r36, %r35, 0x3340U;
	ld.global.u8 	%r38, [%rd42+-26];
	ld.global.u8 	%r39, [%rd42+-27];
	prmt.b32 	%r40, %r39, %r38, 0x3340U;
	prmt.b32 	%r41, %r40, %r37, 0x5410U;
	ld.global.u8 	%r42, [%rd42+-28];
	ld.global.u8 	%r43, [%rd42+-29];
	prmt.b32 	%r44, %r43, %r42, 0x3340U;
	ld.global.u8 	%r45, [%rd42+-30];
	ld.global.u8 	%r46, [%rd42+-31];
	prmt.b32 	%r47, %r46, %r45, 0x3340U;
	prmt.b32 	%r48, %r47, %r44, 0x5410U;
	st.shared.v4.b32 	[%r147+-32], {%r48, %r41, %r34, %r27};
	ld.global.u8 	%r49, [%rd42];
	ld.global.u8 	%r50, [%rd42+-1];
	prmt.b32 	%r51, %r50, %r49, 0x3340U;
	ld.global.u8 	%r52, [%rd42+-2];
	ld.global.u8 	%r53, [%rd42+-3];
	prmt.b32 	%r54, %r53, %r52, 0x3340U;
	prmt.b32 	%r55, %r54, %r51, 0x5410U;
	ld.global.u8 	%r56, [%rd42+-4];
	ld.global.u8 	%r57, [%rd42+-5];
	prmt.b32 	%r58, %r57, %r56, 0x3340U;
	ld.global.u8 	%r59, [%rd42+-6];
	ld.global.u8 	%r60, [%rd42+-7];
	prmt.b32 	%r61, %r60, %r59, 0x3340U;
	prmt.b32 	%r62, %r61, %r58, 0x5410U;
	ld.global.u8 	%r63, [%rd42+-8];
	ld.global.u8 	%r64, [%rd42+-9];
	prmt.b32 	%r65, %r64, %r63, 0x3340U;
	ld.global.u8 	%r66, [%rd42+-10];
	ld.global.u8 	%r67, [%rd42+-11];
	prmt.b32 	%r68, %r67, %r66, 0x3340U;
	prmt.b32 	%r69, %r68, %r65, 0x5410U;
	ld.global.u8 	%r70, [%rd42+-12];
	ld.global.u8 	%r71, [%rd42+-13];
	prmt.b32 	%r72, %r71, %r70, 0x3340U;
	ld.global.u8 	%r73, [%rd42+-14];
	ld.global.u8 	%r74, [%rd42+-15];
	prmt.b32 	%r75, %r74, %r73, 0x3340U;
	prmt.b32 	%r76, %r75, %r72, 0x5410U;
	st.shared.v4.b32 	[%r147+-16], {%r76, %r69, %r62, %r55};
	ld.global.u8 	%r77, [%rd42+16];
	ld.global.u8 	%r78, [%rd42+15];
	prmt.b32 	%r79, %r78, %r77, 0x3340U;
	ld.global.u8 	%r80, [%rd42+14];
	ld.global.u8 	%r81, [%rd42+13];
	prmt.b32 	%r82, %r81, %r80, 0x3340U;
	prmt.b32 	%r83, %r82, %r79, 0x5410U;
	ld.global.u8 	%r84, [%rd42+12];
	ld.global.u8 	%r85, [%rd42+11];
	prmt.b32 	%r86, %r85, %r84, 0x3340U;
	ld.global.u8 	%r87, [%rd42+10];
	ld.global.u8 	%r88, [%rd42+9];
	prmt.b32 	%r89, %r88, %r87, 0x3340U;
	prmt.b32 	%r90, %r89, %r86, 0x5410U;
	ld.global.u8 	%r91, [%rd42+8];
	ld.global.u8 	%r92, [%rd42+7];
	prmt.b32 	%r93, %r92, %r91, 0x3340U;
	ld.global.u8 	%r94, [%rd42+6];
	ld.global.u8 	%r95, [%rd42+5];
	prmt.b32 	%r96, %r95, %r94, 0x3340U;
	prmt.b32 	%r97, %r96, %r93, 0x5410U;
	ld.global.u8 	%r98, [%rd42+4];
	ld.global.u8 	%r99, [%rd42+3];
	prmt.b32 	%r100, %r99, %r98, 0x3340U;
	ld.global.u8 	%r101, [%rd42+2];
	ld.global.u8 	%r102, [%rd42+1];
	prmt.b32 	%r103, %r102, %r101, 0x3340U;
	prmt.b32 	%r104, %r103, %r100, 0x5410U;
	st.shared.v4.b32 	[%r147], {%r104, %r97, %r90, %r83};
	ld.global.u8 	%r105, [%rd42+32];
	ld.global.u8 	%r106, [%rd42+31];
	prmt.b32 	%r107, %r106, %r105, 0x3340U;
	ld.global.u8 	%r108, [%rd42+30];
	ld.global.u8 	%r109, [%rd42+29];
	prmt.b32 	%r110, %r109, %r108, 0x3340U;
	prmt.b32 	%r111, %r110, %r107, 0x5410U;
	ld.global.u8 	%r112, [%rd42+28];
	ld.global.u8 	%r113, [%rd42+27];
	prmt.b32 	%r114, %r113, %r112, 0x3340U;
	ld.global.u8 	%r115, [%rd42+26];
	ld.global.u8 	%r116, [%rd42+25];
	prmt.b32 	%r117, %r116, %r115, 0x3340U;
	prmt.b32 	%r118, %r117, %r114, 0x5410U;
	ld.global.u8 	%r119, [%rd42+24];
	ld.global.u8 	%r120, [%rd42+23];
	prmt.b32 	%r121, %r120, %r119, 0x3340U;
	ld.global.u8 	%r122, [%rd42+22];
	ld.global.u8 	%r123, [%rd42+21];
	prmt.b32 	%r124, %r123, %r122, 0x3340U;
	prmt.b32 	%r125, %r124, %r121, 0x5410U;
	ld.global.u8 	%r126, [%rd42+20];
	ld.global.u8 	%r127, [%rd42+19];
	prmt.b32 	%r128, %r127, %r126, 0x3340U;
	ld.global.u8 	%r129, [%rd42+18];
	ld.global.u8 	%r130, [%rd42+17];
	prmt.b32 	%r131, %r130, %r129, 0x3340U;
	prmt.b32 	%r132, %r131, %r128, 0x5410U;
	st.shared.v4.b32 	[%r147+16], {%r132, %r125, %r118, %r111};
	add.s64 	%rd43, %rd43, -64;
	add.s32 	%r147, %r147, 64;
	add.s64 	%rd42, %rd42, 64;
	setp.ne.s64 	%p5, %rd43, 0;
	@%p5 bra 	$L__BB0_6;
$L__BB0_7:
	and.b64  	%rd45, %rd3, 63;
	setp.eq.s64 	%p6, %rd45, 0;
	@%p6 bra 	$L__BB0_10;
	cvt.u32.u64 	%r133, %rd44;
	mov.u32 	%r134, _ZZ11copy_kernelILj1024EEvPvS0_iE4smem;
	add.s32 	%r148, %r134, %r133;
	add.s64 	%rd27, %rd44, %rd2;
	add.s64 	%rd46, %rd1, %rd27;
$L__BB0_9:
	.pragma "nounroll";
	ld.global.u8 	%rs1, [%rd46];
	st.shared.u8 	[%r148], %rs1;
	add.s32 	%r148, %r148, 1;
	add.s64 	%rd46, %rd46, 1;
	add.s64 	%rd45, %rd45, -1;
	setp.ne.s64 	%p7, %rd45, 0;
	@%p7 bra 	$L__BB0_9;
$L__BB0_10:
	mov.u32 	%r135, _ZZ11copy_kernelILj1024EEvPvS0_iE3bar;
	mov.b32 	%r136, 1;
	// begin inline asm
	mbarrier.arrive.shared::cta.b64                             %rd28,  [%r135], %r136;    // 2. 
	// end inline asm
	mov.b32 	%r149, 0;
	// begin inline asm
	mov.u64 %rd29, %globaltimer;
	// end inline asm
$L__BB0_11:
	// begin inline asm
	{
	.reg .pred p;
	mbarrier.try_wait.shared.b64 p, [%r135], %rd28;
	selp.b32 %r138, 1, 0, p;
	}
	// end inline asm
	setp.ne.s32 	%p8, %r138, 0;
	@%p8 bra 	$L__BB0_18;
	setp.gt.s32 	%p13, %r149, 15;
	@%p13 bra 	$L__BB0_14;
	add.s32 	%r149, %r149, 1;
	bra.uni 	$L__BB0_11;
$L__BB0_14:
	// begin inline asm
	mov.u64 %rd36, %globaltimer;
	// end inline asm
	sub.s64 	%rd19, %rd36, %rd29;
	setp.lt.s64 	%p14, %rd19, 4000000;
	@%p14 bra 	$L__BB0_16;
	mov.b32 	%r145, 1000000;
	// begin inline asm
	nanosleep.u32 %r145;
	// end inline asm
	bra.uni 	$L__BB0_11;
$L__BB0_16:
	setp.lt.s64 	%p15, %rd19, 40000;
	@%p15 bra 	$L__BB0_11;
	shr.s64 	%rd37, %rd19, 63;
	shr.u64 	%rd38, %rd37, 62;
	add.s64 	%rd39, %rd19, %rd38;
	shr.u64 	%rd40, %rd39, 2;
	cvt.u32.u64 	%r146, %rd40;
	// begin inline asm
	nanosleep.u32 %r146;
	// end inline asm
	bra.uni 	$L__BB0_11;
$L__BB0_18:
	ld.param.u64 	%rd41, [_Z11copy_kernelILj1024EEvPvS0_i_param_0];
	cvta.to.global.u64 	%rd20, %rd41;
	setp.ne.s32 	%p9, %r2, 0;
	and.b32  	%r13, %r4, 2032;
	setp.eq.s32 	%p10, %r13, 0;
	or.pred  	%p11, %p9, %p10;
	@%p11 bra 	$L__BB0_20;
	cvt.s64.s32 	%rd32, %r1;
	add.s64 	%rd31, %rd20, %rd32;
	mov.u32 	%r140, _ZZ11copy_kernelILj1024EEvPvS0_iE4smem;
	// begin inline asm
	cp.async.bulk.global.shared::cta.bulk_group [%rd31], [%r140], %r13;
	// end inline asm
	// begin inline asm
	cp.async.bulk.commit_group;
	// end inline asm
	// begin inline asm
	cp.async.bulk.wait_group 0;
	// end inline asm
$L__BB0_20:
	and.b32  	%r142, %r4, 15;
	setp.ge.u32 	%p12, %r2, %r142;
	@%p12 bra 	$L__BB0_22;
	add.s32 	%r143, %r1, %r2;
	add.s32 	%r144, %r143, %r13;
	cvt.u64.u32 	%rd33, %r144;
	add.s64 	%rd34, %rd1, %rd33;
	ld.global.u8 	%rs2, [%rd34];
	add.s64 	%rd35, %rd20, %rd33;
	st.global.u8 	[%rd35], %rs2;
$L__BB0_22:
	ret;

}


// ===== COMPILED SASS (sm_100) =====

	.target	sm_100

	.elftype	@"ET_EXEC"


//--------------------- .note.nv.tkinfo           --------------------------
	.section	.note.nv.tkinfo,"",@"SHT_NOTE"
	.sectionflags	@"SHF_NOTE_NV_TKINFO"
	.tkinfo
        /*0018*/ 	.word	0x00000002
        /*0030*/ 	.string	""
        /*0030*/ 	.string	"ptxas"
        /*0030*/ 	.string	"Cuda compilation tools, release 13.0, V13.0.88"
        /*0030*/ 	.string	"Build cuda_13.0.r13.0/compiler.36424714_0"
        /*0030*/ 	.string	"-arch sm_100 -m 64 "



//--------------------- .note.nv.cuinfo           --------------------------
	.section	.note.nv.cuinfo,"",@"SHT_NOTE"
	.sectionflags	@"SHF_NOTE_NV_CUINFO"
        /*0018*/ 	.short	0x0002
        /*001a*/ 	.short	0x0064
        /*001c*/ 	.short	0x0082
	.zero		2


//--------------------- .nv.info                  --------------------------
	.section	.nv.info,"",@"SHT_CUDA_INFO"
	.align	4


	//----- nvinfo : EIATTR_REGCOUNT
	.align		4
        /*0000*/ 	.byte	0x04, 0x2f
        /*0002*/ 	.short	(.L_1 - .L_0)
	.align		4
.L_0:
        /*0004*/ 	.word	index@(_Z11copy_kernelILj1024EEvPvS0_i)
        /*0008*/ 	.word	0x0000001e


	//----- nvinfo : EIATTR_FRAME_SIZE
	.align		4
.L_1:
        /*000c*/ 	.byte	0x04, 0x11
        /*000e*/ 	.short	(.L_3 - .L_2)
	.align		4
.L_2:
        /*0010*/ 	.word	index@(_Z11copy_kernelILj1024EEvPvS0_i)
        /*0014*/ 	.word	0x00000000


	//----- nvinfo : EIATTR_MIN_STACK_SIZE
	.align		4
.L_3:
        /*0018*/ 	.byte	0x04, 0x12
        /*001a*/ 	.short	(.L_5 - .L_4)
	.align		4
.L_4:
        /*001c*/ 	.word	index@(_Z11copy_kernelILj1024EEvPvS0_i)
        /*0020*/ 	.word	0x00000000
.L_5:


//--------------------- .nv.compat                --------------------------
	.section	.nv.compat,"",@"SHT_CUDA_COMPAT_INFO"
	.align	4
        /*0000*/ 	.byte	0x02, 0x09, 0x00, 0x00, 0x02, 0x02, 0x01, 0x00, 0x02, 0x05, 0x05, 0x00, 0x03, 0x07, 0x01, 0x01
        /*0010*/ 	.byte	0x02, 0x03, 0x00, 0x00, 0x02, 0x06, 0x01, 0x00, 0x04, 0x0b, 0x08, 0x00, 0x09, 0x00, 0x00, 0x00
        /*0020*/ 	.byte	0x00, 0x00, 0x00, 0x00


//--------------------- .nv.info._Z11copy_kernelILj1024EEvPvS0_i --------------------------
	.section	.nv.info._Z11copy_kernelILj1024EEvPvS0_i,"",@"SHT_CUDA_INFO"
	.sectionflags	@""
	.align	4


	//----- nvinfo : EIATTR_CUDA_API_VERSION
	.align		4
        /*0000*/ 	.byte	0x04, 0x37
        /*0002*/ 	.short	(.L_7 - .L_6)
.L_6:
        /*0004*/ 	.word	0x00000082


	//----- nvinfo : EIATTR_KPARAM_INFO
	.align		4
.L_7:
        /*0008*/ 	.byte	0x04, 0x17
        /*000a*/ 	.short	(.L_9 - .L_8)
.L_8:
        /*000c*/ 	.word	0x00000000
        /*0010*/ 	.short	0x0002
        /*0012*/ 	.short	0x0010
        /*0014*/ 	.byte	0x00, 0xf0, 0x11, 0x00


	//----- nvinfo : EIATTR_KPARAM_INFO
	.align		4
.L_9:
        /*0018*/ 	.byte	0x04, 0x17
        /*001a*/ 	.short	(.L_11 - .L_10)
.L_10:
        /*001c*/ 	.word	0x00000000
        /*0020*/ 	.short	0x0001
        /*0022*/ 	.short	0x0008
        /*0024*/ 	.byte	0x00, 0xf5, 0x21, 0x00


	//----- nvinfo : EIATTR_KPARAM_INFO
	.align		4
.L_11:
        /*0028*/ 	.byte	0x04, 0x17
        /*002a*/ 	.short	(.L_13 - .L_12)
.L_12:
        /*002c*/ 	.word	0x00000000
        /*0030*/ 	.short	0x0000
        /*0032*/ 	.short	0x0000
        /*0034*/ 	.byte	0x00, 0xf5, 0x21, 0x00


	//----- nvinfo : EIATTR_SPARSE_MMA_MASK
	.align		4
.L_13:
        /*0038*/ 	.byte	0x03, 0x50
        /*003a*/ 	.short	0x0000


	//----- nvinfo : EIATTR_MAXREG_COUNT
	.align		4
        /*003c*/ 	.byte	0x03, 0x1b
        /*003e*/ 	.short	0x00ff


	//----- nvinfo : EIATTR_NUM_BARRIERS
	.align		4
        /*0040*/ 	.byte	0x02, 0x4c
        /*0042*/ 	.byte	0x01
	.zero		1


	//----- nvinfo : EIATTR_MERCURY_ISA_VERSION
	.align		4
        /*0044*/ 	.byte	0x03, 0x5f
        /*0046*/ 	.short	0x0101


	//----- nvinfo : EIATTR_VRC_CTA_INIT_COUNT
	.align		4
        /*0048*/ 	.byte	0x02, 0x4a
	.zero		1
	.zero		1


	//----- nvinfo : EIATTR_MBARRIER_INSTR_OFFSETS
	.align		4
        /*004c*/ 	.byte	0x04, 0x39
        /*004e*/ 	.short	(.L_15 - .L_14)


	//   ....[0]....
.L_14:
        /*0050*/ 	.word	0x00000100
        /*0054*/ 	.word	0x000000ff
        /*0058*/ 	.word	0x00000000
        /*005c*/ 	.short	0x0100
        /*005e*/ 	.byte	0x06
	.zero		1


	//   ....[1]....
        /*0060*/ 	.word	0x00000cd0
        /*0064*/ 	.word	0x000000ff
        /*0068*/ 	.word	0x00000000
        /*006c*/ 	.short	0x0101
        /*006e*/ 	.byte	0x05
	.zero		1


	//   ....[2]....
        /*0070*/ 	.word	0x00000cf0
        /*0074*/ 	.word	0x000000ff
        /*0078*/ 	.word	0x00000000
        /*007c*/ 	.short	0x0109
        /*007e*/ 	.byte	0x05
	.zero		1


	//   ....[3]....
        /*0080*/ 	.word	0x00000e60
        /*0084*/ 	.word	0x000000ff
        /*0088*/ 	.word	0x00000000
        /*008c*/ 	.short	0x0109
        /*008e*/ 	.byte	0x05
	.zero		1


	//----- nvinfo : EIATTR_NUM_MBARRIERS
	.align		4
.L_15:
        /*0090*/ 	.byte	0x03, 0x38
        /*0092*/ 	.short	0x0001


	//----- nvinfo : EIATTR_EXIT_INSTR_OFFSETS
	.align		4
        /*0094*/ 	.byte	0x04, 0x1c
        /*0096*/ 	.short	(.L_17 - .L_16)


	//   ....[0]....
.L_16:
        /*0098*/ 	.word	0x00000fd0


	//   ....[1]....
        /*009c*/ 	.word	0x00001070


	//----- nvinfo : EIATTR_CRS_STACK_SIZE
	.align		4
.L_17:
        /*00a0*/ 	.byte	0x04, 0x1e
        /*00a2*/ 	.short	(.L_19 - .L_18)
.L_18:
        /*00a4*/ 	.word	0x00000000


	//----- nvinfo : EIATTR_CBANK_PARAM_SIZE
	.align		4
.L_19:
        /*00a8*/ 	.byte	0x03, 0x19
        /*00aa*/ 	.short	0x0014


	//----- nvinfo : EIATTR_PARAM_CBANK
	.align		4
        /*00ac*/ 	.byte	0x04, 0x0a
        /*00ae*/ 	.short	(.L_21 - .L_20)
	.align		4
.L_20:
        /*00b0*/ 	.word	index@(.nv.constant0._Z11copy_kernelILj1024EEvPvS0_i)
        /*00b4*/ 	.short	0x0380
        /*00b6*/ 	.short	0x0014


	//----- nvinfo : EIATTR_SW_WAR
	.align		4
.L_21:
        /*00b8*/ 	.byte	0x04, 0x36
        /*00ba*/ 	.short	(.L_23 - .L_22)
.L_22:
        /*00bc*/ 	.word	0x00000008
.L_23:


//--------------------- .nv.callgraph             --------------------------
	.section	.nv.callgraph,"",@"SHT_CUDA_CALLGRAPH"
	.align	4
	.sectionentsize	8
	.align		4
        /*0000*/ 	.word	0x00000000
	.align		4
        /*0004*/ 	.word	0xffffffff
	.align		4
        /*0008*/ 	.word	0x00000000
	.align		4
        /*000c*/ 	.word	0xfffffffe
	.align		4
        /*0010*/ 	.word	0x00000000
	.align		4
        /*0014*/ 	.word	0xfffffffd
	.align		4
        /*0018*/ 	.word	0x00000000
	.align		4
        /*001c*/ 	.word	0xfffffffc


//--------------------- .text._Z11copy_kernelILj1024EEvPvS0_i --------------------------
	.section	.text._Z11copy_kernelILj1024EEvPvS0_i,"ax",@progbits
	.align	128
        .global         _Z11copy_kernelILj1024EEvPvS0_i
        .type           _Z11copy_kernelILj1024EEvPvS0_i,@function
        .size           _Z11copy_kernelILj1024EEvPvS0_i,(.L_x_14 - _Z11copy_kernelILj1024EEvPvS0_i)
        .other          _Z11copy_kernelILj1024EEvPvS0_i,@"STO_CUDA_ENTRY STV_DEFAULT"
_Z11copy_kernelILj1024EEvPvS0_i:
.text._Z11copy_kernelILj1024EEvPvS0_i:
[----:B------:R-:W-:Y:S01]  /*0000*/  LDC R1, c[0x0][0x37c] ;  /* 0x0000df00ff017b82 */ /* 0x000fe20000000800 */
[----:B------:R-:W1:Y:S07]  /*0010*/  S2R R0, SR_TID.X ;  /* 0x0000000000007919 */ /* 0x000e6e0000002100 */
[----:B------:R-:W2:Y:S01]  /*0020*/  S2UR UR8, SR_CTAID.X ;  /* 0x00000000000879c3 */ /* 0x000ea20000002500 */
[----:B------:R-:W-:Y:S01]  /*0030*/  BSSY.RECONVERGENT B0, `(.L_x_0) ;  /* 0x0000010000007945 */ /* 0x000fe20003800200 */
[----:B--2---:R-:W-:Y:S01]  /*0040*/  USHF.L.U32 UR8, UR8, 0xa, URZ ;  /* 0x0000000a08087899 */ /* 0x004fe200080006ff */
[----:B-1----:R-:W-:-:S13]  /*0050*/  ISETP.NE.AND P0, PT, R0, RZ, PT ;  /* 0x000000ff0000720c */ /* 0x002fda0003f05270 */
[----:B------:R-:W-:Y:S05]  /*0060*/  @P0 BRA `(.L_x_1) ;  /* 0x0000000000300947 */ /* 0x000fea0003800000 */
[----:B------:R-:W1:Y:S01]  /*0070*/  S2UR UR7, SR_CgaCtaId ;  /* 0x00000000000779c3 */ /* 0x000e620000008800 */
[----:B------:R-:W2:Y:S01]  /*0080*/  LDCU UR5, c[0x0][0x360] ;  /* 0x00006c00ff0577ac */ /* 0x000ea20008000800 */
[----:B------:R-:W-:Y:S02]  /*0090*/  UMOV UR4, 0x400 ;  /* 0x0000040000047882 */ /* 0x000fe40000000000 */
[----:B------:R-:W-:Y:S02]  /*00a0*/  UIADD3 UR6, UPT, UPT, UR4, 0x1000, URZ ;  /* 0x0000100004067890 */ /* 0x000fe4000fffe0ff */
[----:B--2---:R-:W-:-:S04]  /*00b0*/  UIADD3 UR4, UPT, UPT, -UR5, 0x100000, URZ ;  /* 0x0010000005047890 */ /* 0x004fc8000fffe1ff */
[----:B------:R-:W-:Y:S02]  /*00c0*/  USHF.L.U32 UR5, UR4, 0xb, URZ ;  /* 0x0000000b04057899 */ /* 0x000fe400080006ff */
[----:B------:R-:W-:Y:S02]  /*00d0*/  USHF.L.U32 UR4, UR4, 0x1, URZ ;  /* 0x0000000104047899 */ /* 0x000fe400080006ff */
[----:B-1----:R-:W-:Y:S01]  /*00e0*/  ULEA UR6, UR7, UR6, 0x18 ;  /* 0x0000000607067291 */ /* 0x002fe2000f8ec0ff */
[----:B------:R-:W1:Y:S11]  /*00f0*/  FENCE.VIEW.ASYNC.S ;  /* 0x00000000000073c6 */ /* 0x000e760000000000 */
[----:B-1----:R1:W2:Y:S02]  /*0100*/  SYNCS.EXCH.64 URZ, [UR6], UR4 ;  /* 0x0000000406ff75b2 */ /* 0x0022a40008000100 */
[----:B--2---:R2:W-:Y:S06]  /*0110*/  MEMBAR.ALL.CTA ;  /* 0x0000000000007992 */ /* 0x0045ec0000008000 */
[----:B--2---:R-:W2:Y:S02]  /*0120*/  FENCE.VIEW.ASYNC.S ;  /* 0x00000000000073c6 */ /* 0x004ea40000000000 */
.L_x_1:
[----:B-1----:R-:W-:Y:S05]  /*0130*/  BSYNC.RECONVERGENT B0 ;  /* 0x0000000000007941 */ /* 0x002fea0003800200 */
.L_x_0:
[----:B------:R-:W1:Y:S01]  /*0140*/  LDCU UR6, c[0x0][0x390] ;  /* 0x00007200ff0677ac */ /* 0x000e620008000800 */
[----:B------:R-:W-:Y:S01]  /*0150*/  BSSY.RECONVERGENT B0, `(.L_x_2) ;  /* 0x00000b3000007945 */ /* 0x000fe20003800200 */
[----:B------:R-:W3:Y:S01]  /*0160*/  LDCU.64 UR16, c[0x0][0x358] ;  /* 0x00006b00ff1077ac */ /* 0x000ee20008000a00 */
[----:B-1----:R-:W-:-:S04]  /*0170*/  UIADD3 UR6, UPT, UPT, -UR8, UR6, URZ ;  /* 0x0000000608067290 */ /* 0x002fc8000fffe1ff */
[----:B------:R-:W-:-:S04]  /*0180*/  UISETP.LT.AND UP0, UPT, URZ, UR6, UPT ;  /* 0x00000006ff00728c */ /* 0x000fc8000bf01270 */
[----:B------:R-:W-:-:S04]  /*0190*/  USEL UR4, URZ, UR6, !UP0 ;  /* 0x00000006ff047287 */ /* 0x000fc8000c000000 */
[----:B------:R-:W-:-:S04]  /*01a0*/  UISETP.LT.AND UP0, UPT, UR4, 0x400, UPT ;  /* 0x000004000400788c */ /* 0x000fc8000bf01270 */
[----:B------:R-:W-:Y:S01]  /*01b0*/  USEL UR9, UR4, 0x400, UP0 ;  /* 0x0000040004097887 */ /* 0x000fe20008000000 */
[----:B--2---:R-:W-:Y:S06]  /*01c0*/  BAR.SYNC.DEFER_BLOCKING 0x0 ;  /* 0x0000000000007b1d */ /* 0x004fec0000010000 */
[----:B---3--:R-:W-:Y:S05]  /*01d0*/  @P0 BRA `(.L_x_3) ;  /* 0x0000000800a80947 */ /* 0x008fea0003800000 */
[----:B------:R-:W-:-:S09]  /*01e0*/  UISETP.GE.AND UP0, UPT, UR6, 0x1, UPT ;  /* 0x000000010600788c */ /* 0x000fd2000bf06270 */
[----:B------:R-:W-:Y:S05]  /*01f0*/  BRA.U !UP0, `(.L_x_3) ;  /* 0x0000000908a07547 */ /* 0x000fea000b800000 */
[----:B------:R-:W-:Y:S02]  /*0200*/  UISETP.LT.U32.AND UP0, UPT, UR9, 0x1, UPT ;  /* 0x000000010900788c */ /* 0x000fe4000bf01070 */
[----:B------:R-:W-:Y:S02]  /*0210*/  UISETP.GE.U32.AND UP1, UPT, UR6, 0x40, UPT ;  /* 0x000000400600788c */ /* 0x000fe4000bf26070 */
[----:B------:R-:W-:Y:S02]  /*0220*/  USEL UR4, UR9, 0x1, !UP0 ;  /* 0x0000000109047887 */ /* 0x000fe4000c000000 */
[----:B------:R-:W-:Y:S02]  /*0230*/  USHF.R.S32.HI UR10, URZ, 0x1f, UR8 ;  /* 0x0000001fff0a7899 */ /* 0x000fe40008011408 */
[----:B------:R-:W-:Y:S01]  /*0240*/  ULOP3.LUT UR11, UR4, 0x3f, URZ, 0xc0, !UPT ;  /* 0x0000003f040b7892 */ /* 0x000fe2000f8ec0ff */
[----:B------:R-:W-:-:S03]  /*0250*/  UMOV UR5, URZ ;  /* 0x000000ff00057c82 */ /* 0x000fc60008000000 */
[----:B------:R-:W-:-:S04]  /*0260*/  UISETP.NE.U32.AND UP0, UPT, UR11, URZ, UPT ;  /* 0x000000ff0b00728c */ /* 0x000fc8000bf05070 */
[----:B------:R-:W-:Y:S01]  /*0270*/  UISETP.NE.AND.EX UP0, UPT, URZ, URZ, UPT, UP0 ;  /* 0x000000ffff00728c */ /* 0x000fe2000bf05300 */
[----:B------:R-:W-:Y:S10]  /*0280*/  BRA.U !UP1, `(.L_x_4) ;  /* 0x0000000909247547 */ /* 0x000ff4000b800000 */
[----:B------:R-:W1:Y:S01]  /*0290*/  S2UR UR5, SR_CgaCtaId ;  /* 0x00000000000579c3 */ /* 0x000e620000008800 */
[----:B------:R-:W2:Y:S01]  /*02a0*/  LDCU.64 UR12, c[0x0][0x388] ;  /* 0x00007100ff0c77ac */ /* 0x000ea20008000a00 */
[----:B------:R-:W-:Y:S01]  /*02b0*/  UMOV UR7, 0x400 ;  /* 0x0000040000077882 */ /* 0x000fe20000000000 */
[----:B--2---:R-:W-:-:S04]  /*02c0*/  UIADD3 UR12, UP1, UPT, UR8, UR12, URZ ;  /* 0x0000000c080c7290 */ /* 0x004fc8000ff3e0ff */
[----:B------:R-:W-:Y:S02]  /*02d0*/  UIADD3 UR12, UP2, UPT, UR12, 0x1f, URZ ;  /* 0x0000001f0c0c7890 */ /* 0x000fe4000ff5e0ff */
[----:B-1----:R-:W-:Y:S02]  /*02e0*/  ULEA UR7, UR5, UR7, 0x18 ;  /* 0x0000000705077291 */ /* 0x002fe4000f8ec0ff */
[----:B------:R-:W-:Y:S02]  /*02f0*/  ULOP3.LUT UR5, UR4, 0x7c0, URZ, 0xc0, !UPT ;  /* 0x000007c004057892 */ /* 0x000fe4000f8ec0ff */
[----:B------:R-:W-:Y:S01]  /*0300*/  UIADD3.X UR4, UPT, UPT, URZ, UR10, UR13, UP2, UP1 ;  /* 0x0000000aff047290 */ /* 0x000fe200097e240d */
[----:B------:R-:W-:Y:S01]  /*0310*/  IMAD.U32 R2, RZ, RZ, UR12 ;  /* 0x0000000cff027e24 */ /* 0x000fe2000f8e00ff */
[----:B------:R-:W-:-:S03]  /*0320*/  UIADD3 UR7, UPT, UPT, UR7, 0x20, URZ ;  /* 0x0000002007077890 */ /* 0x000fc6000fffe0ff */
[----:B------:R-:W-:Y:S01]  /*0330*/  UMOV UR12, UR5 ;  /* 0x00000005000c7c82 */ /* 0x000fe20008000000 */
[----:B------:R-:W-:Y:S01]  /*0340*/  IMAD.U32 R3, RZ, RZ, UR4 ;  /* 0x00000004ff037e24 */ /* 0x000fe2000f8e00ff */
[----:B------:R-:W-:-:S07]  /*0350*/  UMOV UR4, URZ ;  /* 0x000000ff00047c82 */ /* 0x000fce0008000000 */
.L_x_5:
[----:B-1----:R-:W2:Y:S04]  /*0360*/  LDG.E.U8 R7, desc[UR16][R2.64+-0x10] ;  /* 0xfffff01002077981 */ /* 0x002ea8000c1e1100 */
[----:B------:R-:W2:Y:S04]  /*0370*/  LDG.E.U8 R6, desc[UR16][R2.64+-0x11] ;  /* 0xffffef1002067981 */ /* 0x000ea8000c1e1100 */
[----:B------:R-:W3:Y:S04]  /*0380*/  LDG.E.U8 R20, desc[UR16][R2.64+-0x12] ;  /* 0xffffee1002147981 */ /* 0x000ee8000c1e1100 */
[----:B------:R-:W3:Y:S04]  /*0390*/  LDG.E.U8 R5, desc[UR16][R2.64+-0x13] ;  /* 0xffffed1002057981 */ /* 0x000ee8000c1e1100 */
[----:B------:R-:W4:Y:S04]  /*03a0*/  LDG.E.U8 R18, desc[UR16][R2.64+-0x14] ;  /* 0xffffec1002127981 */ /* 0x000f28000c1e1100 */
[----:B------:R-:W4:Y:S04]  /*03b0*/  LDG.E.U8 R21, desc[UR16][R2.64+-0x15] ;  /* 0xffffeb1002157981 */ /* 0x000f28000c1e1100 */
[----:B------:R-:W5:Y:S04]  /*03c0*/  LDG.E.U8 R12, desc[UR16][R2.64+-0x1a] ;  /* 0xffffe610020c7981 */ /* 0x000f68000c1e1100 */
        /* <DEDUP_REMOVED lines=16> */
[----:B------:R-:W5:Y:S01]  /*04d0*/  LDG.E.U8 R27, desc[UR16][R2.64+0x9] ;  /* 0x00000910021b7981 */ /* 0x000f62000c1e1100 */
[----:B--2---:R-:W-:-:S02]  /*04e0*/  PRMT R7, R6, 0x3340, R7 ;  /* 0x0000334006077816 */ /* 0x004fc40000000007 */
[----:B---3--:R-:W-:Y:S02]  /*04f0*/  PRMT R20, R5, 0x3340, R20 ;  /* 0x0000334005147816 */ /* 0x008fe40000000014 */
[----:B----4-:R-:W-:Y:S02]  /*0500*/  PRMT R6, R21, 0x3340, R18 ;  /* 0x0000334015067816 */ /* 0x010fe40000000012 */
[----:B------:R-:W2:Y:S01]  /*0510*/  LDG.E.U8 R18, desc[UR16][R2.64+-0x9] ;  /* 0xfffff71002127981 */ /* 0x000ea2000c1e1100 */
[----:B-----5:R-:W-:-:S03]  /*0520*/  PRMT R12, R17, 0x3340, R12 ;  /* 0x00003340110c7816 */ /* 0x020fc6000000000c */
[----:B------:R-:W3:Y:S01]  /*0530*/  LDG.E.U8 R17, desc[UR16][R2.64+-0x6] ;  /* 0xfffffa1002117981 */ /* 0x000ee2000c1e1100 */
[----:B------:R-:W-:-:S03]  /*0540*/  PRMT R11, R8, 0x3340, R11 ;  /* 0x00003340080b7816 */ /* 0x000fc6000000000b */
[----:B------:R-:W3:Y:S01]  /*0550*/  LDG.E.U8 R8, desc[UR16][R2.64+-0x7] ;  /* 0xfffff91002087981 */ /* 0x000ee2000c1e1100 */
[----:B------:R-:W-:-:S03]  /*0560*/  PRMT R10, R9, 0x3340, R10 ;  /* 0x00003340090a7816 */ /* 0x000fc6000000000a */
[----:B------:R-:W2:Y:S01]  /*0570*/  LDG.E.U8 R9, desc[UR16][R2.64+-0x8] ;  /* 0xfffff81002097981 */ /* 0x000ea2000c1e1100 */
[----:B------:R-:W-:-:S03]  /*0580*/  PRMT R21, R23, 0x3340, R22 ;  /* 0x0000334017157816 */ /* 0x000fc60000000016 */
[----:B------:R-:W4:Y:S04]  /*0590*/  LDG.E.U8 R23, desc[UR16][R2.64+-0xc] ;  /* 0xfffff41002177981 */ /* 0x000f28000c1e1100 */
[----:B------:R-:W5:Y:S01]  /*05a0*/  LDG.E.U8 R22, desc[UR16][R2.64+-0xf] ;  /* 0xfffff11002167981 */ /* 0x000f62000c1e1100 */
[----:B------:R-:W-:-:S03]  /*05b0*/  PRMT R5, R25, 0x3340, R24 ;  /* 0x0000334019057816 */ /* 0x000fc60000000018 */
[----:B------:R-:W5:Y:S04]  /*05c0*/  LDG.E.U8 R24, desc[UR16][R2.64+-0xb] ;  /* 0xfffff51002187981 */ /* 0x000f68000c1e1100 */
[----:B------:R-:W5:Y:S01]  /*05d0*/  LDG.E.U8 R25, desc[UR16][R2.64+-0xe] ;  /* 0xfffff21002197981 */ /* 0x000f62000c1e1100 */
[----:B------:R-:W-:-:S03]  /*05e0*/  PRMT R4, R15, 0x3340, R4 ;  /* 0x000033400f047816 */ /* 0x000fc60000000004 */
[----:B------:R-:W5:Y:S01]  /*05f0*/  LDG.E.U8 R15, desc[UR16][R2.64+0x10] ;  /* 0x00001010020f7981 */ /* 0x000f62000c1e1100 */
[----:B------:R-:W-:-:S03]  /*0600*/  PRMT R19, R14, 0x3340, R19 ;  /* 0x000033400e137816 */ /* 0x000fc60000000013 */
[----:B------:R-:W5:Y:S01]  /*0610*/  LDG.E.U8 R14, desc[UR16][R2.64+0xf] ;  /* 0x00000f10020e7981 */ /* 0x000f62000c1e1100 */
[----:B------:R-:W-:-:S03]  /*0620*/  PRMT R16, R13, 0x3340, R16 ;  /* 0x000033400d107816 */ /* 0x000fc60000000010 */
[----:B------:R-:W5:Y:S01]  /*0630*/  LDG.E.U8 R13, desc[UR16][R2.64+-0xa] ;  /* 0xfffff610020d7981 */ /* 0x000f62000c1e1100 */
[----:B---3--:R-:W-:Y:S02]  /*0640*/  PRMT R17, R8, 0x3340, R17 ;  /* 0x0000334008117816 */ /* 0x008fe40000000011 */
[----:B--2---:R-:W-:Y:S02]  /*0650*/  PRMT R9, R18, 0x3340, R9 ;  /* 0x0000334012097816 */ /* 0x004fe40000000009 */
[----:B----4-:R-:W-:Y:S02]  /*0660*/  PRMT R8, R26, 0x3340, R23 ;  /* 0x000033401a087816 */ /* 0x010fe40000000017 */
[----:B------:R-:W2:Y:S01]  /*0670*/  LDG.E.U8 R23, desc[UR16][R2.64+0xb] ;  /* 0x00000b1002177981 */ /* 0x000ea2000c1e1100 */
[----:B-----5:R-:W-:-:S03]  /*0680*/  PRMT R25, R22, 0x3340, R25 ;  /* 0x0000334016197816 */ /* 0x020fc60000000019 */
[----:B------:R-:W3:Y:S01]  /*0690*/  LDG.E.U8 R22, desc[UR16][R2.64+0xe] ;  /* 0x00000e1002167981 */ /* 0x000ee2000c1e1100 */
[----:B------:R-:W-:-:S03]  /*06a0*/  PRMT R15, R14, 0x3340, R15 ;  /* 0x000033400e0f7816 */ /* 0x000fc6000000000f */
[----:B------:R-:W2:Y:S01]  /*06b0*/  LDG.E.U8 R14, desc[UR16][R2.64+0xc] ;  /* 0x00000c10020e7981 */ /* 0x000ea2000c1e1100 */
[----:B------:R-:W-:-:S03]  /*06c0*/  PRMT R18, R24, 0x3340, R13 ;  /* 0x0000334018127816 */ /* 0x000fc6000000000d */
[----:B------:R-:W3:Y:S04]  /*06d0*/  LDG.E.U8 R13, desc[UR16][R2.64+0xd] ;  /* 0x00000d10020d7981 */ /* 0x000ee8000c1e1100 */
[----:B------:R-:W4:Y:S01]  /*06e0*/  LDG.E.U8 R24, desc[UR16][R2.64+0xa] ;  /* 0x00000a1002187981 */ /* 0x000f22000c1e1100 */
[----:B------:R-:W-:-:S03]  /*06f0*/  PRMT R7, R20, 0x5410, R7 ;  /* 0x0000541014077816 */ /* 0x000fc60000000007 */
[----:B------:R-:W5:Y:S01]  /*0700*/  LDG.E.U8 R20, desc[UR16][R2.64+0x7] ;  /* 0x0000071002147981 */ /* 0x000f62000c1e1100 */
[----:B--2---:R-:W-:Y:S02]  /*0710*/  PRMT R14, R23, 0x3340, R14 ;  /* 0x00003340170e7816 */ /* 0x004fe4000000000e */
[----:B---3--:R-:W-:Y:S02]  /*0720*/  PRMT R22, R13, 0x3340, R22 ;  /* 0x000033400d167816 */ /* 0x008fe40000000016 */
[----:B------:R-:W5:Y:S01]  /*0730*/  LDG.E.U8 R13, desc[UR16][R2.64+0x8] ;  /* 0x00000810020d7981 */ /* 0x000f62000c1e1100 */
[----:B----4-:R-:W-:-:S03]  /*0740*/  PRMT R23, R27, 0x3340, R24 ;  /* 0x000033401b177816 */ /* 0x010fc60000000018 */
[----:B------:R-:W2:Y:S04]  /*0750*/  LDG.E.U8 R24, desc[UR16][R2.64+0x6] ;  /* 0x0000061002187981 */ /* 0x000ea8000c1e1100 */
[----:B------:R-:W2:Y:S01]  /*0760*/  LDG.E.U8 R27, desc[UR16][R2.64+0x5] ;  /* 0x00000510021b7981 */ /* 0x000ea2000c1e1100 */
[----:B------:R-:W-:Y:S02]  /*0770*/  PRMT R6, R21, 0x5410, R6 ;  /* 0x0000541015067816 */ /* 0x000fe40000000006 */
[----:B------:R-:W-:Y:S01]  /*0780*/  PRMT R5, R12, 0x5410, R5 ;  /* 0x000054100c057816 */ /* 0x000fe20000000005 */
[----:B------:R-:W3:Y:S04]  /*0790*/  LDG.E.U8 R21, desc[UR16][R2.64+0x3] ;  /* 0x0000031002157981 */ /* 0x000ee8000c1e1100 */
[----:B------:R-:W3:Y:S01]  /*07a0*/  LDG.E.U8 R12, desc[UR16][R2.64+0x4] ;  /* 0x00000410020c7981 */ /* 0x000ee2000c1e1100 */
[----:B-----5:R-:W-:-:S02]  /*07b0*/  PRMT R13, R20, 0x3340, R13 ;  /* 0x00003340140d7816 */ /* 0x020fc4000000000d */
[----:B--2---:R-:W-:Y:S02]  /*07c0*/  PRMT R20, R27, 0x3340, R24 ;  /* 0x000033401b147816 */ /* 0x004fe40000000018 */
[----:B------:R-:W2:Y:S04]  /*07d0*/  LDG.E.U8 R24, desc[UR16][R2.64+0x2] ;  /* 0x0000021002187981 */ /* 0x000ea8000c1e1100 */
[----:B------:R-:W2:Y:S01]  /*07e0*/  LDG.E.U8 R27, desc[UR16][R2.64+0x1] ;  /* 0x00000110021b7981 */ /* 0x000ea2000c1e1100 */
[----:B------:R-:W-:Y:S02]  /*07f0*/  PRMT R4, R19, 0x5410, R4 ;  /* 0x0000541013047816 */ /* 0x000fe40000000004 */
[----:B---3--:R-:W-:Y:S01]  /*0800*/  PRMT R12, R21, 0x3340, R12 ;  /* 0x00003340150c7816 */ /* 0x008fe2000000000c */
[----:B------:R-:W3:Y:S01]  /*0810*/  LDG.E.U8 R19, desc[UR16][R2.64+0x20] ;  /* 0x0000201002137981 */ /* 0x000ee2000c1e1100 */
[----:B------:R-:W-:-:S03]  /*0820*/  PRMT R11, R16, 0x5410, R11 ;  /* 0x00005410100b7816 */ /* 0x000fc6000000000b */
[----:B------:R-:W3:Y:S01]  /*0830*/  LDG.E.U8 R16, desc[UR16][R2.64+0x1f] ;  /* 0x00001f1002107981 */ /* 0x000ee2000c1e1100 */
[----:B--2---:R-:W-:-:S03]  /*0840*/  PRMT R21, R27, 0x3340, R24 ;  /* 0x000033401b157816 */ /* 0x004fc60000000018 */
        /* <DEDUP_REMOVED lines=23> */
[----:B------:R-:W-:Y:S01]  /*09c0*/  UIADD3 UR12, UP1, UPT, UR12, -0x40, URZ ;  /* 0xffffffc00c0c7890 */ /* 0x000fe2000ff3e0ff */
[----:B--2---:R-:W-:Y:S02]  /*09d0*/  PRMT R25, R27, 0x3340, R24 ;  /* 0x000033401b197816 */ /* 0x004fe40000000018 */
[----:B------:R-:W2:Y:S04]  /*09e0*/  LDG.E.U8 R24, desc[UR16][R2.64+0x12] ;  /* 0x0000121002187981 */ /* 0x000ea8000c1e1100 */
[----:B------:R1:W2:Y:S01]  /*09f0*/  LDG.E.U8 R27, desc[UR16][R2.64+0x11] ;  /* 0x00001110021b7981 */ /* 0x0002a2000c1e1100 */
[----:B------:R-:W-:Y:S02]  /*0a00*/  UIADD3.X UR4, UPT, UPT, UR4, -0x1, URZ, UP1, !UPT ;  /* 0xffffffff04047890 */ /* 0x000fe40008ffe4ff */
[----:B------:R-:W-:-:S04]  /*0a10*/  UISETP.NE.U32.AND UP1, UPT, UR12, URZ, UPT ;  /* 0x000000ff0c00728c */ /* 0x000fc8000bf25070 */
[----:B------:R-:W-:Y:S01]  /*0a20*/  UISETP.NE.AND.EX UP1, UPT, UR4, URZ, UPT, UP1 ;  /* 0x000000ff0400728c */ /* 0x000fe2000bf25310 */
[----:B---3--:R-:W-:Y:S02]  /*0a30*/  PRMT R20, R23, 0x3340, R20 ;  /* 0x0000334017147816 */ /* 0x008fe40000000014 */
[----:B-1----:R-:W-:Y:S02]  /*0a40*/  IADD3 R2, P0, PT, R2, 0x40, RZ ;  /* 0x0000004002027810 */ /* 0x002fe40007f1e0ff */
[----:B------:R-:W-:Y:S02]  /*0a50*/  PRMT R19, R16, 0x5410, R19 ;  /* 0x0000541010137816 */ /* 0x000fe40000000013 */
[----:B------:R-:W-:Y:S02]  /*0a60*/  PRMT R18, R17, 0x5410, R18 ;  /* 0x0000541011127816 */ /* 0x000fe40000000012 */
[----:B------:R-:W-:Y:S02]  /*0a70*/  PRMT R12, R21, 0x5410, R12 ;  /* 0x00005410150c7816 */ /* 0x000fe4000000000c */
[----:B------:R-:W-:Y:S01]  /*0a80*/  PRMT R17, R25, 0x5410, R22 ;  /* 0x0000541019117816 */ /* 0x000fe20000000016 */
[----:B------:R-:W-:Y:S01]  /*0a90*/  IMAD.X R3, RZ, RZ, R3, P0 ;  /* 0x000000ffff037224 */ /* 0x000fe200000e0603 */
[----:B------:R1:W-:Y:S04]  /*0aa0*/  STS.128 [UR7+-0x20], R4 ;  /* 0xffffe004ff007988 */ /* 0x0003e80008000c07 */
[----:B------:R1:W-:Y:S04]  /*0ab0*/  STS.128 [UR7+-0x10], R8 ;  /* 0xfffff008ff007988 */ /* 0x0003e80008000c07 */
[----:B------:R1:W-:Y:S01]  /*0ac0*/  STS.128 [UR7], R12 ;  /* 0x0000000cff007988 */ /* 0x0003e20008000c07 */
[----:B--2---:R-:W-:-:S04]  /*0ad0*/  PRMT R27, R27, 0x3340, R24 ;  /* 0x000033401b1b7816 */ /* 0x004fc80000000018 */
[----:B------:R-:W-:-:S05]  /*0ae0*/  PRMT R16, R27, 0x5410, R20 ;  /* 0x000054101b107816 */ /* 0x000fca0000000014 */
[----:B------:R1:W-:Y:S01]  /*0af0*/  STS.128 [UR7+0x10], R16 ;  /* 0x00001010ff007988 */ /* 0x0003e20008000c07 */
[----:B------:R-:W-:Y:S01]  /*0b00*/  UIADD3 UR7, UPT, UPT, UR7, 0x40, URZ ;  /* 0x0000004007077890 */ /* 0x000fe2000fffe0ff */
[----:B------:R-:W-:Y:S11]  /*0b10*/  BRA.U UP1, `(.L_x_5) ;  /* 0xfffffff901107547 */ /* 0x000ff6000b83ffff */
.L_x_4:
[----:B------:R-:W-:Y:S01]  /*0b20*/  UMOV UR4, URZ ;  /* 0x000000ff00047c82 */ /* 0x000fe20008000000 */
[----:B------:R-:W-:Y:S05]  /*0b30*/  BRA.U !UP0, `(.L_x_3) ;  /* 0x0000000108507547 */ /* 0x000fea000b800000 */
[----:B------:R-:W2:Y:S01]  /*0b40*/  S2UR UR13, SR_CgaCtaId ;  /* 0x00000000000d79c3 */ /* 0x000ea20000008800 */
[----:B------:R-:W3:Y:S01]  /*0b50*/  LDCU.64 UR14, c[0x0][0x388] ;  /* 0x00007100ff0e77ac */ /* 0x000ee20008000a00 */
[----:B------:R-:W-:Y:S01]  /*0b60*/  UMOV UR12, 0x400 ;  /* 0x00000400000c7882 */ /* 0x000fe20000000000 */
[----:B---3--:R-:W-:-:S04]  /*0b70*/  UIADD3 UR7, UP0, UP1, UR5, UR14, UR8 ;  /* 0x0000000e05077290 */ /* 0x008fc8000f91e008 */
[----:B------:R-:W-:Y:S02]  /*0b80*/  UIADD3.X UR10, UPT, UPT, UR4, UR15, UR10, UP0, UP1 ;  /* 0x0000000f040a7290 */ /* 0x000fe400087e240a */
[----:B--2---:R-:W-:Y:S01]  /*0b90*/  ULEA UR12, UR13, UR12, 0x18 ;  /* 0x0000000c0d0c7291 */ /* 0x004fe2000f8ec0ff */
[----:B------:R-:W-:-:S03]  /*0ba0*/  UMOV UR4, URZ ;  /* 0x000000ff00047c82 */ /* 0x000fc60008000000 */
[----:B------:R-:W-:-:S12]  /*0bb0*/  UIADD3 UR5, UPT, UPT, UR12, UR5, URZ ;  /* 0x000000050c057290 */ /* 0x000fd8000fffe0ff */
.L_x_6:
[----:B--2---:R-:W-:Y:S02]  /*0bc0*/  IMAD.U32 R2, RZ, RZ, UR7 ;  /* 0x00000007ff027e24 */ /* 0x004fe4000f8e00ff */
[----:B------:R-:W-:-:S05]  /*0bd0*/  IMAD.U32 R3, RZ, RZ, UR10 ;  /* 0x0000000aff037e24 */ /* 0x000fca000f8e00ff */
[----:B------:R-:W2:Y:S01]  /*0be0*/  LDG.E.U8 R2, desc[UR16][R2.64] ;  /* 0x0000001002027981 */ /* 0x000ea2000c1e1100 */
[----:B------:R-:W-:Y:S02]  /*0bf0*/  UIADD3 UR11, UP0, UPT, UR11, -0x1, URZ ;  /* 0xffffffff0b0b7890 */ /* 0x000fe4000ff1e0ff */
[----:B------:R-:W-:Y:S02]  /*0c00*/  UIADD3 UR7, UP1, UPT, UR7, 0x1, URZ ;  /* 0x0000000107077890 */ /* 0x000fe4000ff3e0ff */
[----:B------:R-:W-:Y:S02]  /*0c10*/  UIADD3.X UR4, UPT, UPT, UR4, -0x1, URZ, UP0, !UPT ;  /* 0xffffffff04047890 */ /* 0x000fe400087fe4ff */
[----:B------:R-:W-:Y:S02]  /*0c20*/  UISETP.NE.U32.AND UP0, UPT, UR11, URZ, UPT ;  /* 0x000000ff0b00728c */ /* 0x000fe4000bf05070 */
[----:B------:R-:W-:Y:S02]  /*0c30*/  UIADD3.X UR10, UPT, UPT, URZ, UR10, URZ, UP1, !UPT ;  /* 0x0000000aff0a7290 */ /* 0x000fe40008ffe4ff */
[----:B------:R-:W-:Y:S01]  /*0c40*/  UISETP.NE.AND.EX UP0, UPT, UR4, URZ, UPT, UP0 ;  /* 0x000000ff0400728c */ /* 0x000fe2000bf05300 */
[----:B--2---:R2:W-:Y:S01]  /*0c50*/  STS.U8 [UR5], R2 ;  /* 0x00000002ff007988 */ /* 0x0045e20008000005 */
[----:B------:R-:W-:-:S07]  /*0c60*/  UIADD3 UR5, UPT, UPT, UR5, 0x1, URZ ;  /* 0x0000000105057890 */ /* 0x000fce000fffe0ff */
[----:B------:R-:W-:Y:S05]  /*0c70*/  BRA.U UP0, `(.L_x_6) ;  /* 0xfffffffd00d07547 */ /* 0x000fea000b83ffff */
.L_x_3:
[----:B------:R-:W-:Y:S05]  /*0c80*/  BSYNC.RECONVERGENT B0 ;  /* 0x0000000000007941 */ /* 0x000fea0003800200 */
.L_x_2:
[----:B------:R-:W3:Y:S01]  /*0c90*/  S2UR UR5, SR_CgaCtaId ;  /* 0x00000000000579c3 */ /* 0x000ee20000008800 */
[----:B------:R-:W-:Y:S02]  /*0ca0*/  UMOV UR4, 0x400 ;  /* 0x0000040000047882 */ /* 0x000fe40000000000 */
[----:B------:R-:W-:-:S04]  /*0cb0*/  UIADD3 UR4, UPT, UPT, UR4, 0x1000, URZ ;  /* 0x0000100004047890 */ /* 0x000fc8000fffe0ff */
[----:B---3--:R-:W-:-:S09]  /*0cc0*/  ULEA UR5, UR5, UR4, 0x18 ;  /* 0x0000000405057291 */ /* 0x008fd2000f8ec0ff */
[----:B-1----:R-:W1:Y:S01]  /*0cd0*/  SYNCS.ARRIVE.TRANS64.A1T0 R8, [UR5], RZ ;  /* 0x000000ffff0879a7 */ /* 0x002e620008100005 */
[----:B--2---:R-:W-:Y:S01]  /*0ce0*/  CS2R R2, SR_GLOBALTIMERLO ;  /* 0x0000000000027805 */ /* 0x004fe20000015200 */
[----:B-1----:R-:W1:Y:S02]  /*0cf0*/  SYNCS.PHASECHK.TRANS64.TRYWAIT P0, [UR5], R9 ;  /* 0x00000009ff0075a7 */ /* 0x002e640008001105 */
[----:B-1----:R-:W-:Y:S05]  /*0d00*/  @P0 BRA `(.L_x_7) ;  /* 0x00000000005c0947 */ /* 0x002fea0003800000 */
[----:B------:R-:W-:-:S05]  /*0d10*/  UMOV UR4, URZ ;  /* 0x000000ff00047c82 */ /* 0x000fca0008000000 */
.L_x_10:
[----:B------:R-:W-:-:S11]  /*0d20*/  UISETP.GT.AND UP0, UPT, UR4, 0xf, UPT ;  /* 0x0000000f0400788c */ /* 0x000fd6000bf04270 */
[----:B------:R-:W-:Y:S01]  /*0d30*/  @!UP0 UIADD3 UR4, UPT, UPT, UR4, 0x1, URZ ;  /* 0x0000000104048890 */ /* 0x000fe2000fffe0ff */
[----:B------:R-:W-:Y:S11]  /*0d40*/  BRA.U !UP0, `(.L_x_8) ;  /* 0x0000000108447547 */ /* 0x000ff6000b800000 */
[----:B------:R-:W-:-:S06]  /*0d50*/  CS2R R4, SR_GLOBALTIMERLO ;  /* 0x0000000000047805 */ /* 0x000fcc0000015200 */
[----:B------:R-:W-:-:S05]  /*0d60*/  IADD3 R7, P0, PT, -R2, R4, RZ ;  /* 0x0000000402077210 */ /* 0x000fca0007f1e1ff */
[----:B------:R-:W-:Y:S01]  /*0d70*/  IMAD.X R5, R5, 0x1, ~R3, P0 ;  /* 0x0000000105057824 */ /* 0x000fe200000e0e03 */
[----:B------:R-:W-:-:S04]  /*0d80*/  ISETP.GE.U32.AND P0, PT, R7, 0x3d0900, PT ;  /* 0x003d09000700780c */ /* 0x000fc80003f06070 */
[----:B------:R-:W-:-:S13]  /*0d90*/  ISETP.GE.AND.EX P0, PT, R5, RZ, PT, P0 ;  /* 0x000000ff0500720c */ /* 0x000fda0003f06300 */
[----:B------:R-:W-:Y:S05]  /*0da0*/  @!P0 BRA `(.L_x_9) ;  /* 0x0000000000088947 */ /* 0x000fea0003800000 */
[----:B------:R-:W-:Y:S05]  /*0db0*/  NANOSLEEP 0xf4240 ;  /* 0x000f42400000795d */ /* 0x000fea0003800000 */
[----:B------:R-:W-:Y:S05]  /*0dc0*/  BRA `(.L_x_8) ;  /* 0x0000000000247947 */ /* 0x000fea0003800000 */
.L_x_9:
[----:B------:R-:W-:-:S04]  /*0dd0*/  ISETP.GE.U32.AND P0, PT, R7, 0x9c40, PT ;  /* 0x00009c400700780c */ /* 0x000fc80003f06070 */
[----:B------:R-:W-:-:S13]  /*0de0*/  ISETP.GE.AND.EX P0, PT, R5, RZ, PT, P0 ;  /* 0x000000ff0500720c */ /* 0x000fda0003f06300 */
[----:B------:R-:W-:Y:S05]  /*0df0*/  @!P0 BRA `(.L_x_8) ;  /* 0x0000000000188947 */ /* 0x000fea0003800000 */
[----:B------:R-:W-:-:S04]  /*0e00*/  SHF.R.S32.HI R4, RZ, 0x1f, R5 ;  /* 0x0000001fff047819 */ /* 0x000fc80000011405 */
[----:B------:R-:W-:-:S05]  /*0e10*/  LEA.HI R4, P0, R4, R7, RZ, 0x2 ;  /* 0x0000000704047211 */ /* 0x000fca00078110ff */
[----:B------:R-:W-:-:S05]  /*0e20*/  IMAD.X R5, RZ, RZ, R5, P0 ;  /* 0x000000ffff057224 */ /* 0x000fca00000e0605 */
[----:B------:R-:W-:-:S04]  /*0e30*/  SHF.R.U64 R4, R4, 0x2, R5 ;  /* 0x0000000204047819 */ /* 0x000fc80000001205 */
[----:B------:R-:W-:Y:S05]  /*0e40*/  NANOSLEEP R4 ;  /* 0x000000040000735d */ /* 0x000fea0003800000 */
[----:B------:R-:W-:Y:S01]  /*0e50*/  NOP ;  /* 0x0000000000007918 */ /* 0x000fe20000000000 */
.L_x_8:
[----:B------:R-:W1:Y:S02]  /*0e60*/  SYNCS.PHASECHK.TRANS64.TRYWAIT P0, [UR5], R9 ;  /* 0x00000009ff0075a7 */ /* 0x000e640008001105 */
[----:B-1----:R-:W-:Y:S05]  /*0e70*/  @!P0 BRA `(.L_x_10) ;  /* 0xfffffffc00a88947 */ /* 0x002fea000383ffff */
.L_x_7:
[----:B------:R-:W-:Y:S01]  /*0e80*/  ULOP3.LUT UP0, UR11, UR9, 0x7f0, URZ, 0xc0, !UPT ;  /* 0x000007f0090b7892 */ /* 0x000fe2000f80c0ff */
[----:B------:R-:W-:Y:S05]  /*0e90*/  BSSY.RECONVERGENT B0, `(.L_x_11) ;  /* 0x0000011000007945 */ /* 0x000fea0003800200 */
[----:B------:R-:W-:-:S04]  /*0ea0*/  PLOP3.LUT P0, PT, PT, PT, UP0, 0x80, 0x8 ;  /* 0x000000000008781c */ /* 0x000fc80003f0f008 */
[----:B------:R-:W-:-:S13]  /*0eb0*/  ISETP.NE.OR P0, PT, R0, RZ, !P0 ;  /* 0x000000ff0000720c */ /* 0x000fda0004705670 */
[----:B------:R-:W-:Y:S05]  /*0ec0*/  @P0 BRA `(.L_x_12) ;  /* 0x0000000000340947 */ /* 0x000fea0003800000 */
[----:B------:R-:W1:Y:S01]  /*0ed0*/  S2UR UR10, SR_CgaCtaId ;  /* 0x00000000000a79c3 */ /* 0x000e620000008800 */
[----:B------:R-:W2:Y:S01]  /*0ee0*/  LDCU.64 UR6, c[0x0][0x380] ;  /* 0x00007000ff0677ac */ /* 0x000ea20008000a00 */
[----:B------:R-:W-:Y:S01]  /*0ef0*/  UMOV UR4, 0x400 ;  /* 0x0000040000047882 */ /* 0x000fe20000000000 */
[----:B------:R-:W-:Y:S02]  /*0f00*/  USHF.R.S32.HI UR5, URZ, 0x1f, UR8 ;  /* 0x0000001fff057899 */ /* 0x000fe40008011408 */
[----:B-1----:R-:W-:-:S03]  /*0f10*/  ULEA UR10, UR10, UR4, 0x18 ;  /* 0x000000040a0a7291 */ /* 0x002fc6000f8ec0ff */
[----:B------:R-:W-:Y:S02]  /*0f20*/  UMOV UR4, UR8 ;  /* 0x0000000800047c82 */ /* 0x000fe40008000000 */
[----:B--2---:R-:W-:Y:S02]  /*0f30*/  UIADD3.64 UR4, UPT, UPT, UR4, UR6, URZ ;  /* 0x0000000604047297 */ /* 0x004fe4000fffe0ff */
[----:B------:R-:W-:-:S04]  /*0f40*/  USHF.R.U32.HI UR6, URZ, 0x4, UR11 ;  /* 0x00000004ff067899 */ /* 0x000fc8000801160b */
[----:B------:R-:W-:-:S09]  /*0f50*/  UPRMT UR6, UR6, 0x5410, URZ ;  /* 0x0000541006067896 */ /* 0x000fd200080000ff */
[----:B------:R1:W-:Y:S01]  /*0f60*/  UBLKCP.G.S [UR4], [UR10], UR6 ;  /* 0x000000040a0073ba */ /* 0x0003e20008000406 */
[----:B------:R0:W-:Y:S01]  /*0f70*/  UTMACMDFLUSH ;  /* 0x00000000000079b7 */ /* 0x0001e20000000000 */
[----:B------:R-:W-:-:S04]  /*0f80*/  DEPBAR.LE SB0, 0x0 ;  /* 0x000080000000791a */ /* 0x000fc80000000000 */
[----:B-1----:R-:W-:Y:S01]  /*0f90*/  CCTL.IVALL ;  /* 0x00000000ff00798f */ /* 0x002fe20002000000 */
.L_x_12:
[----:B------:R-:W-:Y:S05]  /*0fa0*/  BSYNC.RECONVERGENT B0 ;  /* 0x0000000000007941 */ /* 0x000fea0003800200 */
.L_x_11:
[----:B------:R-:W-:-:S06]  /*0fb0*/  ULOP3.LUT UR4, UR9, 0xf, URZ, 0xc0, !UPT ;  /* 0x0000000f09047892 */ /* 0x000fcc000f8ec0ff */
[----:B------:R-:W-:-:S13]  /*0fc0*/  ISETP.GE.U32.AND P0, PT, R0, UR4, PT ;  /* 0x0000000400007c0c */ /* 0x000fda000bf06070 */
[----:B------:R-:W-:Y:S05]  /*0fd0*/  @P0 EXIT ;  /* 0x000000000000094d */ /* 0x000fea0003800000 */
[----:B------:R-:W1:Y:S01]  /*0fe0*/  LDCU.128 UR4, c[0x0][0x380] ;  /* 0x00007000ff0477ac */ /* 0x000e620008000c00 */
[----:B------:R-:W-:-:S05]  /*0ff0*/  IMAD.U32 R3, RZ, RZ, UR8 ;  /* 0x00000008ff037e24 */ /* 0x000fca000f8e00ff */
[----:B------:R-:W-:-:S04]  /*1000*/  IADD3 R0, PT, PT, R3, UR11, R0 ;  /* 0x0000000b03007c10 */ /* 0x000fc8000fffe000 */
[----:B-1----:R-:W-:-:S05]  /*1010*/  IADD3 R2, P0, PT, R0, UR6, RZ ;  /* 0x0000000600027c10 */ /* 0x002fca000ff1e0ff */
[----:B------:R-:W-:-:S06]  /*1020*/  IMAD.X R3, RZ, RZ, UR7, P0 ;  /* 0x00000007ff037e24 */ /* 0x000fcc00080e06ff */
[----:B------:R-:W2:Y:S01]  /*1030*/  LDG.E.U8 R3, desc[UR16][R2.64] ;  /* 0x0000001002037981 */ /* 0x000ea2000c1e1100 */
[----:B------:R-:W-:-:S05]  /*1040*/  IADD3 R4, P0, PT, R0, UR4, RZ ;  /* 0x0000000400047c10 */ /* 0x000fca000ff1e0ff */
[----:B------:R-:W-:-:S05]  /*1050*/  IMAD.X R5, RZ, RZ, UR5, P0 ;  /* 0x00000005ff057e24 */ /* 0x000fca00080e06ff */
[----:B--2---:R-:W-:Y:S01]  /*1060*/  STG.E.U8 desc[UR16][R4.64], R3 ;  /* 0x0000000304007986 */ /* 0x004fe2000c101110 */
[----:B------:R-:W-:Y:S05]  /*1070*/  EXIT ;  /* 0x000000000000794d */ /* 0x000fea0003800000 */
.L_x_13:
[----:B------:R-:W-:-:S00]  /*1080*/  BRA `(.L_x_13) ;  /* 0xfffffffc00fc7947 */ /* 0x000fc0000383ffff */
[----:B------:R-:W-:-:S00]  /*1090*/  NOP ;  /* 0x0000000000007918 */ /* 0x000fc00000000000 */
        /* <DEDUP_REMOVED lines=14> */
.L_x_14:


//--------------------- .nv.shared._Z11copy_kernelILj1024EEvPvS0_i --------------------------
	.section	.nv.shared._Z11copy_kernelILj1024EEvPvS0_i,"aw",@nobits
	.sectionflags	@""
	.align	16
.nv.shared._Z11copy_kernelILj1024EEvPvS0_i:
	.zero		5128


//--------------------- .nv.shared.reserved.0     --------------------------
	.section	.nv.shared.reserved.0,"aw",@nobits
	.weak		__nv_reservedSMEM_offset_0_alias
	.size		__nv_reservedSMEM_offset_0_alias, 0, 64
	.other		__nv_reservedSMEM_offset_0_alias,@"STO_CUDA_RESERVED_SHARED STV_DEFAULT"
__nv_reservedSMEM_offset_0_alias:
	.zero		0
	.zero		64


//--------------------- .nv.constant0._Z11copy_kernelILj1024EEvPvS0_i --------------------------
	.section	.nv.constant0._Z11copy_kernelILj1024EEvPvS0_i,"a",@progbits
	.sectionflags	@""
	.align	4
.nv.constant0._Z11copy_kernelILj1024EEvPvS0_i:
	.zero		916


//--------------------- SYMBOLS --------------------------

	.type		.nv.reservedSmem.offset0,@object
	.size		.nv.reservedSmem.offset0,0x4
	.type		.nv.reservedSmem.cap,@object
	.size		.nv.reservedSmem.cap,0x4
